//
// Generated by NVIDIA NVVM Compiler
//
// Compiler Build ID: CL-36424714
// Cuda compilation tools, release 13.0, V13.0.88
// Based on NVVM 20.0.0
//

.version 9.0
.target sm_100
.address_size 64

	// .globl	_Z21compute_distances_gpuPfS_S_iii
.global .align 4 .b8 precalc_xorwow_matrix[102400];
.global .align 4 .b8 precalc_xorwow_offset_matrix[102400];
.global .align 4 .b8 mrg32k3aM1[2304];
.global .align 4 .b8 mrg32k3aM2[2304];
.global .align 4 .b8 mrg32k3aM1SubSeq[2016];
.global .align 4 .b8 mrg32k3aM2SubSeq[2016];
.global .align 4 .b8 mrg32k3aM1Seq[2304];
.global .align 4 .b8 mrg32k3aM2Seq[2304];
.const .align 8 .b8 __cr_lgamma_table[72];

.visible .entry _Z21compute_distances_gpuPfS_S_iii(
	.param .u64 .ptr .align 1 _Z21compute_distances_gpuPfS_S_iii_param_0,
	.param .u64 .ptr .align 1 _Z21compute_distances_gpuPfS_S_iii_param_1,
	.param .u64 .ptr .align 1 _Z21compute_distances_gpuPfS_S_iii_param_2,
	.param .u32 _Z21compute_distances_gpuPfS_S_iii_param_3,
	.param .u32 _Z21compute_distances_gpuPfS_S_iii_param_4,
	.param .u32 _Z21compute_distances_gpuPfS_S_iii_param_5
)
{
	.reg .pred 	%p<21>;
	.reg .b32 	%r<68>;
	.reg .b32 	%f<83>;
	.reg .b64 	%rd<48>;

	ld.param.u64 	%rd8, [_Z21compute_distances_gpuPfS_S_iii_param_0];
	ld.param.u64 	%rd9, [_Z21compute_distances_gpuPfS_S_iii_param_1];
	ld.param.u64 	%rd10, [_Z21compute_distances_gpuPfS_S_iii_param_2];
	ld.param.u32 	%r34, [_Z21compute_distances_gpuPfS_S_iii_param_3];
	ld.param.u32 	%r32, [_Z21compute_distances_gpuPfS_S_iii_param_4];
	ld.param.u32 	%r33, [_Z21compute_distances_gpuPfS_S_iii_param_5];
	cvta.to.global.u64 	%rd1, %rd9;
	cvta.to.global.u64 	%rd2, %rd8;
	cvta.to.global.u64 	%rd3, %rd10;
	mov.u32 	%r35, %ctaid.x;
	mov.u32 	%r36, %ntid.x;
	mov.u32 	%r37, %tid.x;
	mad.lo.s32 	%r1, %r35, %r36, %r37;
	setp.ge.s32 	%p1, %r1, %r34;
	setp.lt.s32 	%p2, %r32, 1;
	or.pred  	%p3, %p1, %p2;
	@%p3 bra 	$L__BB0_26;
	setp.lt.s32 	%p4, %r33, 1;
	mul.lo.s32 	%r2, %r33, %r1;
	mul.lo.s32 	%r3, %r32, %r1;
	@%p4 bra 	$L__BB0_15;
	and.b32  	%r4, %r33, 7;
	add.s32 	%r5, %r4, -1;
	and.b32  	%r6, %r33, 3;
	and.b32  	%r7, %r33, 2147483640;
	and.b32  	%r8, %r33, 1;
	neg.s32 	%r9, %r7;
	add.s64 	%rd4, %rd2, 16;
	mov.b32 	%r58, 0;
$L__BB0_3:
	setp.lt.u32 	%p13, %r33, 8;
	mul.lo.s32 	%r11, %r58, %r33;
	mov.f32 	%f82, 0f00000000;
	mov.b32 	%r62, 0;
	@%p13 bra 	$L__BB0_6;
	mul.wide.u32 	%rd19, %r11, 4;
	add.s64 	%rd20, %rd1, %rd19;
	add.s64 	%rd47, %rd20, 16;
	mov.f32 	%f82, 0f00000000;
	mov.u32 	%r59, %r2;
	mov.u32 	%r60, %r9;
$L__BB0_5:
	.pragma "nounroll";
	mul.wide.s32 	%rd21, %r59, 4;
	add.s64 	%rd22, %rd4, %rd21;
	ld.global.f32 	%f16, [%rd22+-16];
	ld.global.f32 	%f17, [%rd47+-16];
	sub.f32 	%f18, %f16, %f17;
	fma.rn.f32 	%f19, %f18, %f18, %f82;
	ld.global.f32 	%f20, [%rd22+-12];
	ld.global.f32 	%f21, [%rd47+-12];
	sub.f32 	%f22, %f20, %f21;
	fma.rn.f32 	%f23, %f22, %f22, %f19;
	ld.global.f32 	%f24, [%rd22+-8];
	ld.global.f32 	%f25, [%rd47+-8];
	sub.f32 	%f26, %f24, %f25;
	fma.rn.f32 	%f27, %f26, %f26, %f23;
	ld.global.f32 	%f28, [%rd22+-4];
	ld.global.f32 	%f29, [%rd47+-4];
	sub.f32 	%f30, %f28, %f29;
	fma.rn.f32 	%f31, %f30, %f30, %f27;
	ld.global.f32 	%f32, [%rd22];
	ld.global.f32 	%f33, [%rd47];
	sub.f32 	%f34, %f32, %f33;
	fma.rn.f32 	%f35, %f34, %f34, %f31;
	ld.global.f32 	%f36, [%rd22+4];
	ld.global.f32 	%f37, [%rd47+4];
	sub.f32 	%f38, %f36, %f37;
	fma.rn.f32 	%f39, %f38, %f38, %f35;
	ld.global.f32 	%f40, [%rd22+8];
	ld.global.f32 	%f41, [%rd47+8];
	sub.f32 	%f42, %f40, %f41;
	fma.rn.f32 	%f43, %f42, %f42, %f39;
	ld.global.f32 	%f44, [%rd22+12];
	ld.global.f32 	%f45, [%rd47+12];
	sub.f32 	%f46, %f44, %f45;
	fma.rn.f32 	%f82, %f46, %f46, %f43;
	add.s32 	%r60, %r60, 8;
	add.s32 	%r59, %r59, 8;
	add.s64 	%rd47, %rd47, 32;
	setp.ne.s32 	%p14, %r60, 0;
	mov.u32 	%r62, %r7;
	@%p14 bra 	$L__BB0_5;
$L__BB0_6:
	setp.eq.s32 	%p15, %r4, 0;
	@%p15 bra 	$L__BB0_14;
	setp.lt.u32 	%p16, %r5, 3;
	@%p16 bra 	$L__BB0_9;
	add.s32 	%r51, %r62, %r2;
	mul.wide.s32 	%rd23, %r51, 4;
	add.s64 	%rd24, %rd2, %rd23;
	ld.global.f32 	%f48, [%rd24];
	add.s32 	%r52, %r62, %r11;
	mul.wide.u32 	%rd25, %r52, 4;
	add.s64 	%rd26, %rd1, %rd25;
	ld.global.f32 	%f49, [%rd26];
	sub.f32 	%f50, %f48, %f49;
	fma.rn.f32 	%f51, %f50, %f50, %f82;
	ld.global.f32 	%f52, [%rd24+4];
	cvt.u64.u32 	%rd27, %r11;
	cvt.u64.u32 	%rd28, %r62;
	add.s64 	%rd29, %rd28, %rd27;
	shl.b64 	%rd30, %rd29, 2;
	add.s64 	%rd31, %rd1, %rd30;
	ld.global.f32 	%f53, [%rd31+4];
	sub.f32 	%f54, %f52, %f53;
	fma.rn.f32 	%f55, %f54, %f54, %f51;
	ld.global.f32 	%f56, [%rd24+8];
	ld.global.f32 	%f57, [%rd31+8];
	sub.f32 	%f58, %f56, %f57;
	fma.rn.f32 	%f59, %f58, %f58, %f55;
	ld.global.f32 	%f60, [%rd24+12];
	ld.global.f32 	%f61, [%rd31+12];
	sub.f32 	%f62, %f60, %f61;
	fma.rn.f32 	%f82, %f62, %f62, %f59;
	add.s32 	%r62, %r62, 4;
$L__BB0_9:
	setp.eq.s32 	%p17, %r6, 0;
	@%p17 bra 	$L__BB0_14;
	setp.eq.s32 	%p18, %r6, 1;
	@%p18 bra 	$L__BB0_12;
	add.s32 	%r53, %r62, %r2;
	mul.wide.s32 	%rd32, %r53, 4;
	add.s64 	%rd33, %rd2, %rd32;
	ld.global.f32 	%f64, [%rd33];
	add.s32 	%r54, %r62, %r11;
	mul.wide.u32 	%rd34, %r54, 4;
	add.s64 	%rd35, %rd1, %rd34;
	ld.global.f32 	%f65, [%rd35];
	sub.f32 	%f66, %f64, %f65;
	fma.rn.f32 	%f67, %f66, %f66, %f82;
	ld.global.f32 	%f68, [%rd33+4];
	cvt.u64.u32 	%rd36, %r11;
	cvt.u64.u32 	%rd37, %r62;
	add.s64 	%rd38, %rd37, %rd36;
	shl.b64 	%rd39, %rd38, 2;
	add.s64 	%rd40, %rd1, %rd39;
	ld.global.f32 	%f69, [%rd40+4];
	sub.f32 	%f70, %f68, %f69;
	fma.rn.f32 	%f82, %f70, %f70, %f67;
	add.s32 	%r62, %r62, 2;
$L__BB0_12:
	setp.eq.s32 	%p19, %r8, 0;
	@%p19 bra 	$L__BB0_14;
	add.s32 	%r55, %r62, %r2;
	mul.wide.s32 	%rd41, %r55, 4;
	add.s64 	%rd42, %rd2, %rd41;
	ld.global.f32 	%f71, [%rd42];
	add.s32 	%r56, %r62, %r11;
	mul.wide.u32 	%rd43, %r56, 4;
	add.s64 	%rd44, %rd1, %rd43;
	ld.global.f32 	%f72, [%rd44];
	sub.f32 	%f73, %f71, %f72;
	fma.rn.f32 	%f82, %f73, %f73, %f82;
$L__BB0_14:
	sqrt.rn.f32 	%f74, %f82;
	add.s32 	%r57, %r58, %r3;
	mul.wide.s32 	%rd45, %r57, 4;
	add.s64 	%rd46, %rd3, %rd45;
	st.global.f32 	[%rd46], %f74;
	add.s32 	%r58, %r58, 1;
	setp.eq.s32 	%p20, %r58, %r32;
	@%p20 bra 	$L__BB0_26;
	bra.uni 	$L__BB0_3;
$L__BB0_15:
	and.b32  	%r22, %r32, 7;
	setp.lt.u32 	%p5, %r32, 8;
	mov.b32 	%r66, 0;
	@%p5 bra 	$L__BB0_18;
	and.b32  	%r66, %r32, 2147483640;
	mov.b32 	%r64, 0;
$L__BB0_17:
	.pragma "nounroll";
	add.s32 	%r40, %r64, %r3;
	mul.wide.s32 	%rd11, %r40, 4;
	add.s64 	%rd12, %rd3, %rd11;
	mov.b32 	%r41, 0;
	st.global.u32 	[%rd12], %r41;
	st.global.u32 	[%rd12+4], %r41;
	st.global.u32 	[%rd12+8], %r41;
	st.global.u32 	[%rd12+12], %r41;
	st.global.u32 	[%rd12+16], %r41;
	st.global.u32 	[%rd12+20], %r41;
	st.global.u32 	[%rd12+24], %r41;
	st.global.u32 	[%rd12+28], %r41;
	add.s32 	%r64, %r64, 8;
	setp.ne.s32 	%p6, %r64, %r66;
	@%p6 bra 	$L__BB0_17;
$L__BB0_18:
	setp.eq.s32 	%p7, %r22, 0;
	@%p7 bra 	$L__BB0_26;
	and.b32  	%r27, %r32, 3;
	setp.lt.u32 	%p8, %r22, 4;
	@%p8 bra 	$L__BB0_21;
	add.s32 	%r42, %r66, %r3;
	mul.wide.s32 	%rd13, %r42, 4;
	add.s64 	%rd14, %rd3, %rd13;
	mov.b32 	%r43, 0;
	st.global.u32 	[%rd14], %r43;
	st.global.u32 	[%rd14+4], %r43;
	st.global.u32 	[%rd14+8], %r43;
	st.global.u32 	[%rd14+12], %r43;
	add.s32 	%r66, %r66, 4;
$L__BB0_21:
	setp.eq.s32 	%p9, %r27, 0;
	@%p9 bra 	$L__BB0_26;
	setp.eq.s32 	%p10, %r27, 1;
	@%p10 bra 	$L__BB0_24;
	add.s32 	%r44, %r66, %r3;
	mul.wide.s32 	%rd15, %r44, 4;
	add.s64 	%rd16, %rd3, %rd15;
	mov.b32 	%r45, 0;
	st.global.u32 	[%rd16], %r45;
	st.global.u32 	[%rd16+4], %r45;
	add.s32 	%r66, %r66, 2;
$L__BB0_24:
	and.b32  	%r46, %r32, 1;
	setp.eq.b32 	%p11, %r46, 1;
	not.pred 	%p12, %p11;
	@%p12 bra 	$L__BB0_26;
	add.s32 	%r47, %r66, %r3;
	mul.wide.s32 	%rd17, %r47, 4;
	add.s64 	%rd18, %rd3, %rd17;
	mov.b32 	%r48, 0;
	st.global.u32 	[%rd18], %r48;
$L__BB0_26:
	ret;

}


// ===== COMPILED SASS (sm_100) =====

	.target	sm_100

	.elftype	@"ET_EXEC"


//--------------------- .note.nv.tkinfo           --------------------------
	.section	.note.nv.tkinfo,"",@"SHT_NOTE"
	.sectionflags	@"SHF_NOTE_NV_TKINFO"
	.tkinfo
        /*0018*/ 	.word	0x00000002
        /*0030*/ 	.string	""
        /*0030*/ 	.string	"ptxas"
        /*0030*/ 	.string	"Cuda compilation tools, release 13.0, V13.0.88"
        /*0030*/ 	.string	"Build cuda_13.0.r13.0/compiler.36424714_0"
        /*0030*/ 	.string	"-arch sm_100 -m 64 "



//--------------------- .note.nv.cuinfo           --------------------------
	.section	.note.nv.cuinfo,"",@"SHT_NOTE"
	.sectionflags	@"SHF_NOTE_NV_CUINFO"
        /*0018*/ 	.short	0x0002
        /*001a*/ 	.short	0x0064
        /*001c*/ 	.short	0x0082
	.zero		2


//--------------------- .nv.info                  --------------------------
	.section	.nv.info,"",@"SHT_CUDA_INFO"
	.align	4


	//----- nvinfo : EIATTR_REGCOUNT
	.align		4
        /*0000*/ 	.byte	0x04, 0x2f
        /*0002*/ 	.short	(.L_10 - .L_9)
	.align		4
.L_9:
        /*0004*/ 	.word	index@(_Z21compute_distances_gpuPfS_S_iii)
        /*0008*/ 	.word	0x0000001f


	//----- nvinfo : EIATTR_FRAME_SIZE
	.align		4
.L_10:
        /*000c*/ 	.byte	0x04, 0x11
        /*000e*/ 	.short	(.L_12 - .L_11)
	.align		4
.L_11:
        /*0010*/ 	.word	index@($__internal_0_$__cuda_sm20_sqrt_rn_f32_slowpath)
        /*0014*/ 	.word	0x00000000


	//----- nvinfo : EIATTR_FRAME_SIZE
	.align		4
.L_12:
        /*0018*/ 	.byte	0x04, 0x11
        /*001a*/ 	.short	(.L_14 - .L_13)
	.align		4
.L_13:
        /*001c*/ 	.word	index@(_Z21compute_distances_gpuPfS_S_iii)
        /*0020*/ 	.word	0x00000000


	//----- nvinfo : EIATTR_MIN_STACK_SIZE
	.align		4
.L_14:
        /*0024*/ 	.byte	0x04, 0x12
        /*0026*/ 	.short	(.L_16 - .L_15)
	.align		4
.L_15:
        /*0028*/ 	.word	index@(_Z21compute_distances_gpuPfS_S_iii)
        /*002c*/ 	.word	0x00000000
.L_16:


//--------------------- .nv.compat                --------------------------
	.section	.nv.compat,"",@"SHT_CUDA_COMPAT_INFO"
	.align	4
        /*0000*/ 	.byte	0x02, 0x09, 0x00, 0x00, 0x02, 0x02, 0x01, 0x00, 0x02, 0x05, 0x05, 0x00, 0x03, 0x07, 0x01, 0x01
        /*0010*/ 	.byte	0x02, 0x03, 0x00, 0x00, 0x02, 0x06, 0x01, 0x00, 0x04, 0x0b, 0x08, 0x00, 0x01, 0x00, 0x00, 0x00
        /*0020*/ 	.byte	0x00, 0x00, 0x00, 0x00


//--------------------- .nv.info._Z21compute_distances_gpuPfS_S_iii --------------------------
	.section	.nv.info._Z21compute_distances_gpuPfS_S_iii,"",@"SHT_CUDA_INFO"
	.sectionflags	@""
	.align	4


	//----- nvinfo : EIATTR_CUDA_API_VERSION
	.align		4
        /*0000*/ 	.byte	0x04, 0x37
        /*0002*/ 	.short	(.L_18 - .L_17)
.L_17:
        /*0004*/ 	.word	0x00000082


	//----- nvinfo : EIATTR_KPARAM_INFO
	.align		4
.L_18:
        /*0008*/ 	.byte	0x04, 0x17
        /*000a*/ 	.short	(.L_20 - .L_19)
.L_19:
        /*000c*/ 	.word	0x00000000
        /*0010*/ 	.short	0x0005
        /*0012*/ 	.short	0x0020
        /*0014*/ 	.byte	0x00, 0xf0, 0x11, 0x00


	//----- nvinfo : EIATTR_KPARAM_INFO
	.align		4
.L_20:
        /*0018*/ 	.byte	0x04, 0x17
        /*001a*/ 	.short	(.L_22 - .L_21)
.L_21:
        /*001c*/ 	.word	0x00000000
        /*0020*/ 	.short	0x0004
        /*0022*/ 	.short	0x001c
        /*0024*/ 	.byte	0x00, 0xf0, 0x11, 0x00


	//----- nvinfo : EIATTR_KPARAM_INFO
	.align		4
.L_22:
        /*0028*/ 	.byte	0x04, 0x17
        /*002a*/ 	.short	(.L_24 - .L_23)
.L_23:
        /*002c*/ 	.word	0x00000000
        /*0030*/ 	.short	0x0003
        /*0032*/ 	.short	0x0018
        /*0034*/ 	.byte	0x00, 0xf0, 0x11, 0x00


	//----- nvinfo : EIATTR_KPARAM_INFO
	.align		4
.L_24:
        /*0038*/ 	.byte	0x04, 0x17
        /*003a*/ 	.short	(.L_26 - .L_25)
.L_25:
        /*003c*/ 	.word	0x00000000
        /*0040*/ 	.short	0x0002
        /*0042*/ 	.short	0x0010
        /*0044*/ 	.byte	0x00, 0xf5, 0x21, 0x00


	//----- nvinfo : EIATTR_KPARAM_INFO
	.align		4
.L_26:
        /*0048*/ 	.byte	0x04, 0x17
        /*004a*/ 	.short	(.L_28 - .L_27)
.L_27:
        /*004c*/ 	.word	0x00000000
        /*0050*/ 	.short	0x0001
        /*0052*/ 	.short	0x0008
        /*0054*/ 	.byte	0x00, 0xf5, 0x21, 0x00


	//----- nvinfo : EIATTR_KPARAM_INFO
	.align		4
.L_28:
        /*0058*/ 	.byte	0x04, 0x17
        /*005a*/ 	.short	(.L_30 - .L_29)
.L_29:
        /*005c*/ 	.word	0x00000000
        /*0060*/ 	.short	0x0000
        /*0062*/ 	.short	0x0000
        /*0064*/ 	.byte	0x00, 0xf5, 0x21, 0x00


	//----- nvinfo : EIATTR_SPARSE_MMA_MASK
	.align		4
.L_30:
        /*0068*/ 	.byte	0x03, 0x50
        /*006a*/ 	.short	0x0000


	//----- nvinfo : EIATTR_MAXREG_COUNT
	.align		4
        /*006c*/ 	.byte	0x03, 0x1b
        /*006e*/ 	.short	0x00ff


	//----- nvinfo : EIATTR_MERCURY_ISA_VERSION
	.align		4
        /*0070*/ 	.byte	0x03, 0x5f
        /*0072*/ 	.short	0x0101


	//----- nvinfo : EIATTR_VRC_CTA_INIT_COUNT
	.align		4
        /*0074*/ 	.byte	0x02, 0x4a
	.zero		1
	.zero		1


	//----- nvinfo : EIATTR_EXIT_INSTR_OFFSETS
	.align		4
        /*0078*/ 	.byte	0x04, 0x1c
        /*007a*/ 	.short	(.L_32 - .L_31)


	//   ....[0]....
.L_31:
        /*007c*/ 	.word	0x00000080


	//   ....[1]....
        /*0080*/ 	.word	0x00000a30


	//   ....[2]....
        /*0084*/ 	.word	0x00000ba0


	//   ....[3]....
        /*0088*/ 	.word	0x00000c70


	//   ....[4]....
        /*008c*/ 	.word	0x00000d00


	//   ....[5]....
        /*0090*/ 	.word	0x00000d60


	//----- nvinfo : EIATTR_CRS_STACK_SIZE
	.align		4
.L_32:
        /*0094*/ 	.byte	0x04, 0x1e
        /*0096*/ 	.short	(.L_34 - .L_33)
.L_33:
        /*0098*/ 	.word	0x00000000


	//----- nvinfo : EIATTR_CBANK_PARAM_SIZE
	.align		4
.L_34:
        /*009c*/ 	.byte	0x03, 0x19
        /*009e*/ 	.short	0x0024


	//----- nvinfo : EIATTR_PARAM_CBANK
	.align		4
        /*00a0*/ 	.byte	0x04, 0x0a
        /*00a2*/ 	.short	(.L_36 - .L_35)
	.align		4
.L_35:
        /*00a4*/ 	.word	index@(.nv.constant0._Z21compute_distances_gpuPfS_S_iii)
        /*00a8*/ 	.short	0x0380
        /*00aa*/ 	.short	0x0024


	//----- nvinfo : EIATTR_SW_WAR
	.align		4
.L_36:
        /*00ac*/ 	.byte	0x04, 0x36
        /*00ae*/ 	.short	(.L_38 - .L_37)
.L_37:
        /*00b0*/ 	.word	0x00000008
.L_38:


//--------------------- .nv.callgraph             --------------------------
	.section	.nv.callgraph,"",@"SHT_CUDA_CALLGRAPH"
	.align	4
	.sectionentsize	8
	.align		4
        /*0000*/ 	.word	0x00000000
	.align		4
        /*0004*/ 	.word	0xffffffff
	.align		4
        /*0008*/ 	.word	0x00000000
	.align		4
        /*000c*/ 	.word	0xfffffffe
	.align		4
        /*0010*/ 	.word	0x00000000
	.align		4
        /*0014*/ 	.word	0xfffffffd
	.align		4
        /*0018*/ 	.word	0x00000000
	.align		4
        /*001c*/ 	.word	0xfffffffc


//--------------------- .nv.constant4             --------------------------
	.section	.nv.constant4,"a",@progbits
	.align	8
	.align		8
.nv.constant4:
        /*0000*/ 	.dword	precalc_xorwow_matrix
	.align		8
        /*0008*/ 	.dword	precalc_xorwow_offset_matrix
	.align		8
        /*0010*/ 	.dword	mrg32k3aM1
	.align		8
        /*0018*/ 	.dword	mrg32k3aM2
	.align		8
        /*0020*/ 	.dword	mrg32k3aM1SubSeq
	.align		8
        /*0028*/ 	.dword	mrg32k3aM2SubSeq
	.align		8
        /*0030*/ 	.dword	mrg32k3aM1Seq
	.align		8
        /*0038*/ 	.dword	mrg32k3aM2Seq


//--------------------- .nv.constant3             --------------------------
	.section	.nv.constant3,"a",@progbits
	.align	8
.nv.constant3:
	.type		__cr_lgamma_table,@object
	.size		__cr_lgamma_table,(.L_8 - __cr_lgamma_table)
__cr_lgamma_table:
        /*0000*/ 	.byte	0x00, 0x00, 0x00, 0x00, 0x00, 0x00, 0x00, 0x00, 0x00, 0x00, 0x00, 0x00, 0x00, 0x00, 0x00, 0x00
        /*0010*/ 	.byte	0xef, 0x39, 0xfa, 0xfe, 0x42, 0x2e, 0xe6, 0x3f, 0x02, 0x20, 0x2a, 0xfa, 0x0b, 0xab, 0xfc, 0x3f
        /*0020*/ 	.byte	0xf9, 0x2c, 0x92, 0x7c, 0xa7, 0x6c, 0x09, 0x40, 0xc9, 0x79, 0x44, 0x3c, 0x64, 0x26, 0x13, 0x40
        /*0030*/ 	.byte	0xca, 0x01, 0xcf, 0x3a, 0x27, 0x51, 0x1a, 0x40, 0x30, 0xcc, 0x2d, 0xf3, 0xe1, 0x0c, 0x21, 0x40
        /*0040*/ 	.byte	0x0d, 0xb7, 0xfc, 0x82, 0x8e, 0x35, 0x25, 0x40
.L_8:


//--------------------- .text._Z21compute_distances_gpuPfS_S_iii --------------------------
	.section	.text._Z21compute_distances_gpuPfS_S_iii,"ax",@progbits
	.align	128
        .global         _Z21compute_distances_gpuPfS_S_iii
        .type           _Z21compute_distances_gpuPfS_S_iii,@function
        .size           _Z21compute_distances_gpuPfS_S_iii,(.L_x_14 - _Z21compute_distances_gpuPfS_S_iii)
        .other          _Z21compute_distances_gpuPfS_S_iii,@"STO_CUDA_ENTRY STV_DEFAULT"
_Z21compute_distances_gpuPfS_S_iii:
.text._Z21compute_distances_gpuPfS_S_iii:
[----:B------:R-:W-:Y:S01]  /*0000*/  LDC R1, c[0x0][0x37c] ;  /* 0x0000df00ff017b82 */ /* 0x000fe20000000800 */
[----:B------:R-:W0:Y:S07]  /*0010*/  S2R R5, SR_TID.X ;  /* 0x0000000000057919 */ /* 0x000e2e0000002100 */
[----:B------:R-:W0:Y:S08]  /*0020*/  S2UR UR4, SR_CTAID.X ;  /* 0x00000000000479c3 */ /* 0x000e300000002500 */
[----:B------:R-:W0:Y:S08]  /*0030*/  LDC R0, c[0x0][0x360] ;  /* 0x0000d800ff007b82 */ /* 0x000e300000000800 */
[----:B------:R-:W1:Y:S01]  /*0040*/  LDC.64 R2, c[0x0][0x398] ;  /* 0x0000e600ff027b82 */ /* 0x000e620000000a00 */
[----:B0-----:R-:W-:Y:S01]  /*0050*/  IMAD R0, R0, UR4, R5 ;  /* 0x0000000400007c24 */ /* 0x001fe2000f8e0205 */
[----:B-1----:R-:W-:-:S04]  /*0060*/  ISETP.GE.AND P0, PT, R3, 0x1, PT ;  /* 0x000000010300780c */ /* 0x002fc80003f06270 */
[----:B------:R-:W-:-:S13]  /*0070*/  ISETP.GE.OR P0, PT, R0, R2, !P0 ;  /* 0x000000020000720c */ /* 0x000fda0004706670 */
[----:B------:R-:W-:Y:S05]  /*0080*/  @P0 EXIT ;  /* 0x000000000000094d */ /* 0x000fea0003800000 */
[----:B------:R-:W0:Y:S01]  /*0090*/  LDC R5, c[0x0][0x3a0] ;  /* 0x0000e800ff057b82 */ /* 0x000e220000000800 */
[----:B------:R-:W1:Y:S01]  /*00a0*/  LDCU.64 UR6, c[0x0][0x358] ;  /* 0x00006b00ff0677ac */ /* 0x000e620008000a00 */
[----:B0-----:R-:W-:-:S13]  /*00b0*/  ISETP.GE.AND P0, PT, R5, 0x1, PT ;  /* 0x000000010500780c */ /* 0x001fda0003f06270 */
[----:B-1----:R-:W-:Y:S05]  /*00c0*/  @!P0 BRA `(.L_x_0) ;  /* 0x0000000800608947 */ /* 0x002fea0003800000 */
[----:B------:R-:W0:Y:S01]  /*00d0*/  LDCU.64 UR4, c[0x0][0x380] ;  /* 0x00007000ff0477ac */ /* 0x000e220008000a00 */
[C---:B------:R-:W-:Y:S01]  /*00e0*/  LOP3.LUT R3, R5.reuse, 0x7, RZ, 0xc0, !PT ;  /* 0x0000000705037812 */ /* 0x040fe200078ec0ff */
[----:B------:R-:W-:Y:S01]  /*00f0*/  HFMA2 R7, -RZ, RZ, 0, 0 ;  /* 0x00000000ff077431 */ /* 0x000fe200000001ff */
[C---:B------:R-:W-:Y:S01]  /*0100*/  LOP3.LUT R4, R5.reuse, 0x7ffffff8, RZ, 0xc0, !PT ;  /* 0x7ffffff805047812 */ /* 0x040fe200078ec0ff */
[----:B------:R-:W-:Y:S01]  /*0110*/  IMAD R2, R0, R5, RZ ;  /* 0x0000000500027224 */ /* 0x000fe200078e02ff */
[----:B------:R-:W-:Y:S02]  /*0120*/  LOP3.LUT R5, R5, 0x3, RZ, 0xc0, !PT ;  /* 0x0000000305057812 */ /* 0x000fe400078ec0ff */
[----:B------:R-:W-:Y:S02]  /*0130*/  IADD3 R6, PT, PT, R3, -0x1, RZ ;  /* 0xffffffff03067810 */ /* 0x000fe40007ffe0ff */
[----:B------:R-:W-:Y:S01]  /*0140*/  IADD3 R8, PT, PT, -R4, RZ, RZ ;  /* 0x000000ff04087210 */ /* 0x000fe20007ffe1ff */
[----:B0-----:R-:W-:-:S04]  /*0150*/  UIADD3 UR4, UP0, UPT, UR4, 0x10, URZ ;  /* 0x0000001004047890 */ /* 0x001fc8000ff1e0ff */
[----:B------:R-:W-:-:S12]  /*0160*/  UIADD3.X UR5, UPT, UPT, URZ, UR5, URZ, UP0, !UPT ;  /* 0x00000005ff057290 */ /* 0x000fd800087fe4ff */
.L_x_8:
[----:B0-----:R-:W0:Y:S01]  /*0170*/  LDC R22, c[0x0][0x3a0] ;  /* 0x0000e800ff167b82 */ /* 0x001e220000000800 */
[----:B------:R-:W-:Y:S02]  /*0180*/  CS2R R20, SRZ ;  /* 0x0000000000147805 */ /* 0x000fe4000001ff00 */
[----:B0-----:R-:W-:Y:S01]  /*0190*/  ISETP.GE.U32.AND P0, PT, R22, 0x8, PT ;  /* 0x000000081600780c */ /* 0x001fe20003f06070 */
[----:B------:R-:W-:-:S12]  /*01a0*/  IMAD R9, R7, R22, RZ ;  /* 0x0000001607097224 */ /* 0x000fd800078e02ff */
[----:B------:R-:W-:Y:S05]  /*01b0*/  @!P0 BRA `(.L_x_1) ;  /* 0x0000000000c48947 */ /* 0x000fea0003800000 */
[----:B------:R-:W0:Y:S01]  /*01c0*/  LDC.64 R10, c[0x0][0x388] ;  /* 0x0000e200ff0a7b82 */ /* 0x000e220000000a00 */
[----:B------:R-:W-:Y:S02]  /*01d0*/  MOV R21, RZ ;  /* 0x000000ff00157202 */ /* 0x000fe40000000f00 */
[----:B------:R-:W-:Y:S02]  /*01e0*/  MOV R15, R2 ;  /* 0x00000002000f7202 */ /* 0x000fe40000000f00 */
[----:B------:R-:W-:Y:S01]  /*01f0*/  MOV R14, R8 ;  /* 0x00000008000e7202 */ /* 0x000fe20000000f00 */
[----:B0-----:R-:W-:-:S03]  /*0200*/  IMAD.WIDE.U32 R10, R9, 0x4, R10 ;  /* 0x00000004090a7825 */ /* 0x001fc600078e000a */
[----:B------:R-:W-:-:S05]  /*0210*/  IADD3 R12, P0, PT, R10, 0x10, RZ ;  /* 0x000000100a0c7810 */ /* 0x000fca0007f1e0ff */
[----:B------:R-:W-:-:S08]  /*0220*/  IMAD.X R13, RZ, RZ, R11, P0 ;  /* 0x000000ffff0d7224 */ /* 0x000fd000000e060b */
.L_x_2:
[----:B------:R-:W-:Y:S01]  /*0230*/  MOV R10, UR4 ;  /* 0x00000004000a7c02 */ /* 0x000fe20008000f00 */
[----:B------:R-:W2:Y:S01]  /*0240*/  LDG.E R17, desc[UR6][R12.64+-0x10] ;  /* 0xfffff0060c117981 */ /* 0x000ea2000c1e1900 */
[----:B------:R-:W-:-:S03]  /*0250*/  MOV R11, UR5 ;  /* 0x00000005000b7c02 */ /* 0x000fc60008000f00 */
[----:B------:R-:W3:Y:S01]  /*0260*/  LDG.E R25, desc[UR6][R12.64+-0xc] ;  /* 0xfffff4060c197981 */ /* 0x000ee2000c1e1900 */
[----:B------:R-:W-:-:S03]  /*0270*/  IMAD.WIDE R10, R15, 0x4, R10 ;  /* 0x000000040f0a7825 */ /* 0x000fc600078e020a */
[----:B------:R-:W4:Y:S04]  /*0280*/  LDG.E R19, desc[UR6][R12.64+-0x8] ;  /* 0xfffff8060c137981 */ /* 0x000f28000c1e1900 */
[----:B------:R-:W2:Y:S04]  /*0290*/  LDG.E R16, desc[UR6][R10.64+-0x10] ;  /* 0xfffff0060a107981 */ /* 0x000ea8000c1e1900 */
[----:B------:R-:W3:Y:S04]  /*02a0*/  LDG.E R24, desc[UR6][R10.64+-0xc] ;  /* 0xfffff4060a187981 */ /* 0x000ee8000c1e1900 */
[----:B------:R-:W4:Y:S04]  /*02b0*/  LDG.E R18, desc[UR6][R10.64+-0x8] ;  /* 0xfffff8060a127981 */ /* 0x000f28000c1e1900 */
[----:B------:R-:W5:Y:S04]  /*02c0*/  LDG.E R27, desc[UR6][R10.64+0xc] ;  /* 0x00000c060a1b7981 */ /* 0x000f68000c1e1900 */
[----:B------:R-:W5:Y:S01]  /*02d0*/  LDG.E R26, desc[UR6][R12.64+0xc] ;  /* 0x00000c060c1a7981 */ /* 0x000f62000c1e1900 */
[----:B--2---:R-:W-:-:S03]  /*02e0*/  FADD R20, R16, -R17 ;  /* 0x8000001110147221 */ /* 0x004fc60000000000 */
[----:B------:R-:W2:Y:S01]  /*02f0*/  LDG.E R16, desc[UR6][R12.64+-0x4] ;  /* 0xfffffc060c107981 */ /* 0x000ea2000c1e1900 */
[----:B---3--:R-:W-:-:S03]  /*0300*/  FADD R24, R24, -R25 ;  /* 0x8000001918187221 */ /* 0x008fc60000000000 */
[----:B------:R-:W2:Y:S01]  /*0310*/  LDG.E R17, desc[UR6][R10.64+-0x4] ;  /* 0xfffffc060a117981 */ /* 0x000ea2000c1e1900 */
[----:B------:R-:W-:-:S03]  /*0320*/  FFMA R23, R20, R20, R21 ;  /* 0x0000001414177223 */ /* 0x000fc60000000015 */
[----:B------:R-:W3:Y:S01]  /*0330*/  LDG.E R20, desc[UR6][R12.64] ;  /* 0x000000060c147981 */ /* 0x000ee2000c1e1900 */
[----:B------:R-:W-:-:S03]  /*0340*/  FFMA R23, R24, R24, R23 ;  /* 0x0000001818177223 */ /* 0x000fc60000000017 */
[----:B------:R-:W3:Y:S01]  /*0350*/  LDG.E R21, desc[UR6][R10.64] ;  /* 0x000000060a157981 */ /* 0x000ee2000c1e1900 */
[----:B----4-:R-:W-:-:S03]  /*0360*/  FADD R28, R18, -R19 ;  /* 0x80000013121c7221 */ /* 0x010fc60000000000 */
[----:B------:R-:W4:Y:S04]  /*0370*/  LDG.E R24, desc[UR6][R12.64+0x4] ;  /* 0x000004060c187981 */ /* 0x000f28000c1e1900 */
[----:B------:R-:W4:Y:S04]  /*0380*/  LDG.E R25, desc[UR6][R10.64+0x4] ;  /* 0x000004060a197981 */ /* 0x000f28000c1e1900 */
[----:B------:R0:W4:Y:S04]  /*0390*/  LDG.E R18, desc[UR6][R12.64+0x8] ;  /* 0x000008060c127981 */ /* 0x000128000c1e1900 */
[----:B------:R-:W4:Y:S01]  /*03a0*/  LDG.E R19, desc[UR6][R10.64+0x8] ;  /* 0x000008060a137981 */ /* 0x000f22000c1e1900 */
[----:B------:R-:W-:Y:S01]  /*03b0*/  FFMA R23, R28, R28, R23 ;  /* 0x0000001c1c177223 */ /* 0x000fe20000000017 */
[----:B------:R-:W-:-:S04]  /*03c0*/  IADD3 R14, PT, PT, R14, 0x8, RZ ;  /* 0x000000080e0e7810 */ /* 0x000fc80007ffe0ff */
[----:B------:R-:W-:Y:S01]  /*03d0*/  ISETP.NE.AND P0, PT, R14, RZ, PT ;  /* 0x000000ff0e00720c */ /* 0x000fe20003f05270 */
[----:B-----5:R-:W-:Y:S01]  /*03e0*/  FADD R26, R27, -R26 ;  /* 0x8000001a1b1a7221 */ /* 0x020fe20000000000 */
[----:B0-----:R-:W-:Y:S02]  /*03f0*/  IADD3 R12, P1, PT, R12, 0x20, RZ ;  /* 0x000000200c0c7810 */ /* 0x001fe40007f3e0ff */
[----:B------:R-:W-:-:S03]  /*0400*/  IADD3 R15, PT, PT, R15, 0x8, RZ ;  /* 0x000000080f0f7810 */ /* 0x000fc60007ffe0ff */
[----:B------:R-:W-:Y:S02]  /*0410*/  IMAD.X R13, RZ, RZ, R13, P1 ;  /* 0x000000ffff0d7224 */ /* 0x000fe400008e060d */
[----:B--2---:R-:W-:-:S04]  /*0420*/  FADD R16, R17, -R16 ;  /* 0x8000001011107221 */ /* 0x004fc80000000000 */
[----:B------:R-:W-:Y:S01]  /*0430*/  FFMA R23, R16, R16, R23 ;  /* 0x0000001010177223 */ /* 0x000fe20000000017 */
[----:B---3--:R-:W-:-:S04]  /*0440*/  FADD R20, R21, -R20 ;  /* 0x8000001415147221 */ /* 0x008fc80000000000 */
[----:B------:R-:W-:Y:S01]  /*0450*/  FFMA R23, R20, R20, R23 ;  /* 0x0000001414177223 */ /* 0x000fe20000000017 */
[----:B----4-:R-:W-:-:S04]  /*0460*/  FADD R24, R25, -R24 ;  /* 0x8000001819187221 */ /* 0x010fc80000000000 */
[----:B------:R-:W-:Y:S01]  /*0470*/  FFMA R23, R24, R24, R23 ;  /* 0x0000001818177223 */ /* 0x000fe20000000017 */
[----:B------:R-:W-:-:S04]  /*0480*/  FADD R18, R19, -R18 ;  /* 0x8000001213127221 */ /* 0x000fc80000000000 */
[----:B------:R-:W-:-:S04]  /*0490*/  FFMA R23, R18, R18, R23 ;  /* 0x0000001212177223 */ /* 0x000fc80000000017 */
[----:B------:R-:W-:Y:S01]  /*04a0*/  FFMA R21, R26, R26, R23 ;  /* 0x0000001a1a157223 */ /* 0x000fe20000000017 */
[----:B------:R-:W-:Y:S06]  /*04b0*/  @P0 BRA `(.L_x_2) ;  /* 0xfffffffc005c0947 */ /* 0x000fec000383ffff */
[----:B------:R-:W-:-:S07]  /*04c0*/  MOV R20, R4 ;  /* 0x0000000400147202 */ /* 0x000fce0000000f00 */
.L_x_1:
[----:B------:R-:W-:-:S13]  /*04d0*/  ISETP.NE.AND P0, PT, R3, RZ, PT ;  /* 0x000000ff0300720c */ /* 0x000fda0003f05270 */
[----:B------:R-:W-:Y:S05]  /*04e0*/  @!P0 BRA `(.L_x_3) ;  /* 0x0000000400008947 */ /* 0x000fea0003800000 */
[----:B------:R-:W-:Y:S02]  /*04f0*/  ISETP.GE.U32.AND P1, PT, R6, 0x3, PT ;  /* 0x000000030600780c */ /* 0x000fe40003f26070 */
[----:B------:R-:W-:-:S11]  /*0500*/  ISETP.NE.AND P0, PT, R5, RZ, PT ;  /* 0x000000ff0500720c */ /* 0x000fd60003f05270 */
[----:B------:R-:W-:Y:S05]  /*0510*/  @!P1 BRA `(.L_x_4) ;  /* 0x0000000000709947 */ /* 0x000fea0003800000 */
[----:B------:R-:W0:Y:S01]  /*0520*/  LDC.64 R14, c[0x0][0x380] ;  /* 0x0000e000ff0e7b82 */ /* 0x000e220000000a00 */
[-C--:B------:R-:W-:Y:S02]  /*0530*/  IADD3 R17, PT, PT, R2, R20.reuse, RZ ;  /* 0x0000001402117210 */ /* 0x080fe40007ffe0ff */
[CC--:B------:R-:W-:Y:S02]  /*0540*/  IADD3 R19, PT, PT, R9.reuse, R20.reuse, RZ ;  /* 0x0000001409137210 */ /* 0x0c0fe40007ffe0ff */
[----:B------:R-:W-:-:S03]  /*0550*/  IADD3 R16, P1, PT, R9, R20, RZ ;  /* 0x0000001409107210 */ /* 0x000fc60007f3e0ff */
[----:B------:R-:W1:Y:S08]  /*0560*/  LDC.64 R12, c[0x0][0x388] ;  /* 0x0000e200ff0c7b82 */ /* 0x000e700000000a00 */
[----:B------:R-:W2:Y:S01]  /*0570*/  LDC.64 R10, c[0x0][0x388] ;  /* 0x0000e200ff0a7b82 */ /* 0x000ea20000000a00 */
[----:B0-----:R-:W-:-:S04]  /*0580*/  IMAD.WIDE R14, R17, 0x4, R14 ;  /* 0x00000004110e7825 */ /* 0x001fc800078e020e */
[----:B------:R-:W-:Y:S01]  /*0590*/  IMAD.X R17, RZ, RZ, RZ, P1 ;  /* 0x000000ffff117224 */ /* 0x000fe200008e06ff */
[----:B------:R-:W3:Y:S01]  /*05a0*/  LDG.E R23, desc[UR6][R14.64+0xc] ;  /* 0x00000c060e177981 */ /* 0x000ee2000c1e1900 */
[----:B-1----:R-:W-:-:S03]  /*05b0*/  IMAD.WIDE.U32 R12, R19, 0x4, R12 ;  /* 0x00000004130c7825 */ /* 0x002fc600078e000c */
[----:B------:R-:W4:Y:S04]  /*05c0*/  LDG.E R19, desc[UR6][R14.64+0x8] ;  /* 0x000008060e137981 */ /* 0x000f28000c1e1900 */
[----:B------:R-:W5:Y:S01]  /*05d0*/  LDG.E R13, desc[UR6][R12.64] ;  /* 0x000000060c0d7981 */ /* 0x000f62000c1e1900 */
[----:B--2---:R-:W-:-:S04]  /*05e0*/  LEA R10, P1, R16, R10, 0x2 ;  /* 0x0000000a100a7211 */ /* 0x004fc800078210ff */
[----:B------:R-:W-:Y:S02]  /*05f0*/  LEA.HI.X R11, R16, R11, R17, 0x2, P1 ;  /* 0x0000000b100b7211 */ /* 0x000fe400008f1411 */
[----:B------:R-:W5:Y:S04]  /*0600*/  LDG.E R16, desc[UR6][R14.64] ;  /* 0x000000060e107981 */ /* 0x000f68000c1e1900 */
[----:B------:R-:W2:Y:S04]  /*0610*/  LDG.E R17, desc[UR6][R14.64+0x4] ;  /* 0x000004060e117981 */ /* 0x000ea8000c1e1900 */
[----:B------:R-:W2:Y:S04]  /*0620*/  LDG.E R18, desc[UR6][R10.64+0x4] ;  /* 0x000004060a127981 */ /* 0x000ea8000c1e1900 */
[----:B------:R-:W4:Y:S04]  /*0630*/  LDG.E R24, desc[UR6][R10.64+0x8] ;  /* 0x000008060a187981 */ /* 0x000f28000c1e1900 */
[----:B------:R-:W3:Y:S01]  /*0640*/  LDG.E R26, desc[UR6][R10.64+0xc] ;  /* 0x00000c060a1a7981 */ /* 0x000ee2000c1e1900 */
[----:B------:R-:W-:Y:S01]  /*0650*/  IADD3 R20, PT, PT, R20, 0x4, RZ ;  /* 0x0000000414147810 */ /* 0x000fe20007ffe0ff */
[----:B-----5:R-:W-:-:S04]  /*0660*/  FADD R16, R16, -R13 ;  /* 0x8000000d10107221 */ /* 0x020fc80000000000 */
[----:B------:R-:W-:Y:S01]  /*0670*/  FFMA R16, R16, R16, R21 ;  /* 0x0000001010107223 */ /* 0x000fe20000000015 */
[----:B--2---:R-:W-:-:S04]  /*0680*/  FADD R17, R17, -R18 ;  /* 0x8000001211117221 */ /* 0x004fc80000000000 */
[----:B------:R-:W-:Y:S01]  /*0690*/  FFMA R16, R17, R17, R16 ;  /* 0x0000001111107223 */ /* 0x000fe20000000010 */
[----:B----4-:R-:W-:Y:S01]  /*06a0*/  FADD R19, R19, -R24 ;  /* 0x8000001813137221 */ /* 0x010fe20000000000 */
[----:B---3--:R-:W-:-:S03]  /*06b0*/  FADD R23, R23, -R26 ;  /* 0x8000001a17177221 */ /* 0x008fc60000000000 */
[----:B------:R-:W-:-:S04]  /*06c0*/  FFMA R16, R19, R19, R16 ;  /* 0x0000001313107223 */ /* 0x000fc80000000010 */
[----:B------:R-:W-:-:S07]  /*06d0*/  FFMA R21, R23, R23, R16 ;  /* 0x0000001717157223 */ /* 0x000fce0000000010 */
.L_x_4:
[----:B------:R-:W-:Y:S05]  /*06e0*/  @!P0 BRA `(.L_x_3) ;  /* 0x0000000000808947 */ /* 0x000fea0003800000 */
[----:B------:R-:W-:Y:S01]  /*06f0*/  ISETP.NE.AND P1, PT, R5, 0x1, PT ;  /* 0x000000010500780c */ /* 0x000fe20003f25270 */
[----:B------:R-:W0:Y:S01]  /*0700*/  LDC.64 R12, c[0x0][0x388] ;  /* 0x0000e200ff0c7b82 */ /* 0x000e220000000a00 */
[----:B------:R-:W-:-:S07]  /*0710*/  LOP3.LUT P0, RZ, R22, 0x1, RZ, 0xc0, !PT ;  /* 0x0000000116ff7812 */ /* 0x000fce000780c0ff */
[----:B------:R-:W1:Y:S04]  /*0720*/  LDC.64 R14, c[0x0][0x380] ;  /* 0x0000e000ff0e7b82 */ /* 0x000e680000000a00 */
[CC--:B------:R-:W-:Y:S02]  /*0730*/  @P1 IADD3 R23, P2, PT, R9.reuse, R20.reuse, RZ ;  /* 0x0000001409171210 */ /* 0x0c0fe40007f5e0ff */
[----:B------:R-:W-:Y:S02]  /*0740*/  @P1 IADD3 R25, PT, PT, R9, R20, RZ ;  /* 0x0000001409191210 */ /* 0x000fe40007ffe0ff */
[----:B------:R-:W2:Y:S01]  /*0750*/  @P1 LDC.64 R10, c[0x0][0x388] ;  /* 0x0000e200ff0a1b82 */ /* 0x000ea20000000a00 */
[----:B------:R-:W-:-:S07]  /*0760*/  @P1 IADD3.X R22, PT, PT, RZ, RZ, RZ, P2, !PT ;  /* 0x000000ffff161210 */ /* 0x000fce00017fe4ff */
[----:B------:R-:W3:Y:S01]  /*0770*/  LDC.64 R16, c[0x0][0x380] ;  /* 0x0000e000ff107b82 */ /* 0x000ee20000000a00 */
[----:B0-----:R-:W-:-:S06]  /*0780*/  @P1 IMAD.WIDE.U32 R12, R25, 0x4, R12 ;  /* 0x00000004190c1825 */ /* 0x001fcc00078e000c */
[----:B------:R-:W4:Y:S01]  /*0790*/  @P1 LDG.E R13, desc[UR6][R12.64] ;  /* 0x000000060c0d1981 */ /* 0x000f22000c1e1900 */
[----:B------:R-:W0:Y:S01]  /*07a0*/  LDC.64 R18, c[0x0][0x388] ;  /* 0x0000e200ff127b82 */ /* 0x000e220000000a00 */
[----:B--2---:R-:W-:-:S04]  /*07b0*/  @P1 LEA R10, P2, R23, R10, 0x2 ;  /* 0x0000000a170a1211 */ /* 0x004fc800078410ff */
[----:B------:R-:W-:Y:S02]  /*07c0*/  @P1 LEA.HI.X R11, R23, R11, R22, 0x2, P2 ;  /* 0x0000000b170b1211 */ /* 0x000fe400010f1416 */
[----:B------:R-:W-:Y:S02]  /*07d0*/  @P1 IADD3 R23, PT, PT, R2, R20, RZ ;  /* 0x0000001402171210 */ /* 0x000fe40007ffe0ff */
[----:B------:R-:W-:Y:S01]  /*07e0*/  @P1 IADD3 R20, PT, PT, R20, 0x2, RZ ;  /* 0x0000000214141810 */ /* 0x000fe20007ffe0ff */
[----:B------:R-:W2:Y:S02]  /*07f0*/  @P1 LDG.E R10, desc[UR6][R10.64+0x4] ;  /* 0x000004060a0a1981 */ /* 0x000ea4000c1e1900 */
[----:B-1----:R-:W-:-:S04]  /*0800*/  @P1 IMAD.WIDE R14, R23, 0x4, R14 ;  /* 0x00000004170e1825 */ /* 0x002fc800078e020e */
[----:B------:R-:W-:Y:S01]  /*0810*/  @P0 IMAD.IADD R23, R9, 0x1, R20 ;  /* 0x0000000109170824 */ /* 0x000fe200078e0214 */
[----:B------:R-:W-:Y:S02]  /*0820*/  @P0 IADD3 R9, PT, PT, R2, R20, RZ ;  /* 0x0000001402090210 */ /* 0x000fe40007ffe0ff */
[----:B------:R-:W4:Y:S01]  /*0830*/  @P1 LDG.E R20, desc[UR6][R14.64] ;  /* 0x000000060e141981 */ /* 0x000f22000c1e1900 */
[----:B0-----:R-:W-:-:S04]  /*0840*/  @P0 IMAD.WIDE.U32 R18, R23, 0x4, R18 ;  /* 0x0000000417120825 */ /* 0x001fc800078e0012 */
[----:B---3--:R-:W-:Y:S02]  /*0850*/  @P0 IMAD.WIDE R16, R9, 0x4, R16 ;  /* 0x0000000409100825 */ /* 0x008fe400078e0210 */
[----:B------:R-:W2:Y:S04]  /*0860*/  @P1 LDG.E R9, desc[UR6][R14.64+0x4] ;  /* 0x000004060e091981 */ /* 0x000ea8000c1e1900 */
[----:B------:R-:W3:Y:S04]  /*0870*/  @P0 LDG.E R16, desc[UR6][R16.64] ;  /* 0x0000000610100981 */ /* 0x000ee8000c1e1900 */
[----:B------:R-:W3:Y:S01]  /*0880*/  @P0 LDG.E R19, desc[UR6][R18.64] ;  /* 0x0000000612130981 */ /* 0x000ee2000c1e1900 */
[----:B----4-:R-:W-:-:S04]  /*0890*/  @P1 FADD R20, R20, -R13 ;  /* 0x8000000d14141221 */ /* 0x010fc80000000000 */
[----:B------:R-:W-:Y:S01]  /*08a0*/  @P1 FFMA R20, R20, R20, R21 ;  /* 0x0000001414141223 */ /* 0x000fe20000000015 */
[----:B--2---:R-:W-:-:S04]  /*08b0*/  @P1 FADD R9, R9, -R10 ;  /* 0x8000000a09091221 */ /* 0x004fc80000000000 */
[----:B------:R-:W-:Y:S01]  /*08c0*/  @P1 FFMA R21, R9, R9, R20 ;  /* 0x0000000909151223 */ /* 0x000fe20000000014 */
[----:B---3--:R-:W-:-:S04]  /*08d0*/  @P0 FADD R10, R16, -R19 ;  /* 0x80000013100a0221 */ /* 0x008fc80000000000 */
[----:B------:R-:W-:-:S07]  /*08e0*/  @P0 FFMA R21, R10, R10, R21 ;  /* 0x0000000a0a150223 */ /* 0x000fce0000000015 */
.L_x_3:
[----:B------:R-:W-:Y:S01]  /*08f0*/  IADD3 R9, PT, PT, R21, -0xd000000, RZ ;  /* 0xf300000015097810 */ /* 0x000fe20007ffe0ff */
[----:B------:R0:W1:Y:S01]  /*0900*/  MUFU.RSQ R12, R21 ;  /* 0x00000015000c7308 */ /* 0x0000620000001400 */
[----:B------:R-:W-:Y:S02]  /*0910*/  BSSY.RECONVERGENT B0, `(.L_x_5) ;  /* 0x000000a000007945 */ /* 0x000fe40003800200 */
[----:B------:R-:W-:-:S13]  /*0920*/  ISETP.GT.U32.AND P0, PT, R9, 0x727fffff, PT ;  /* 0x727fffff0900780c */ /* 0x000fda0003f04070 */
[----:B0-----:R-:W-:Y:S05]  /*0930*/  @!P0 BRA `(.L_x_6) ;  /* 0x00000000000c8947 */ /* 0x001fea0003800000 */
[----:B------:R-:W-:-:S07]  /*0940*/  MOV R14, 0x960 ;  /* 0x00000960000e7802 */ /* 0x000fce0000000f00 */
[----:B-1----:R-:W-:Y:S05]  /*0950*/  CALL.REL.NOINC `($__internal_0_$__cuda_sm20_sqrt_rn_f32_slowpath) ;  /* 0x0000000400047944 */ /* 0x002fea0003c00000 */
[----:B------:R-:W-:Y:S05]  /*0960*/  BRA `(.L_x_7) ;  /* 0x0000000000107947 */ /* 0x000fea0003800000 */
.L_x_6:
[C---:B-1----:R-:W-:Y:S01]  /*0970*/  FMUL.FTZ R10, R12.reuse, R21 ;  /* 0x000000150c0a7220 */ /* 0x042fe20000410000 */
[----:B------:R-:W-:-:S03]  /*0980*/  FMUL.FTZ R11, R12, 0.5 ;  /* 0x3f0000000c0b7820 */ /* 0x000fc60000410000 */
[----:B------:R-:W-:-:S04]  /*0990*/  FFMA R9, -R10, R10, R21 ;  /* 0x0000000a0a097223 */ /* 0x000fc80000000115 */
[----:B------:R-:W-:-:S07]  /*09a0*/  FFMA R9, R9, R11, R10 ;  /* 0x0000000b09097223 */ /* 0x000fce000000000a */
.L_x_7:
[----:B------:R-:W-:Y:S05]  /*09b0*/  BSYNC.RECONVERGENT B0 ;  /* 0x0000000000007941 */ /* 0x000fea0003800200 */
.L_x_5:
[----:B------:R-:W0:Y:S01]  /*09c0*/  LDCU UR8, c[0x0][0x39c] ;  /* 0x00007380ff0877ac */ /* 0x000e220008000800 */
[----:B------:R-:W1:Y:S01]  /*09d0*/  LDC.64 R10, c[0x0][0x390] ;  /* 0x0000e400ff0a7b82 */ /* 0x000e620000000a00 */
[----:B0-----:R-:W-:Y:S01]  /*09e0*/  IMAD R13, R0, UR8, R7 ;  /* 0x00000008000d7c24 */ /* 0x001fe2000f8e0207 */
[----:B------:R-:W-:-:S04]  /*09f0*/  IADD3 R7, PT, PT, R7, 0x1, RZ ;  /* 0x0000000107077810 */ /* 0x000fc80007ffe0ff */
[----:B------:R-:W-:Y:S01]  /*0a00*/  ISETP.NE.AND P0, PT, R7, UR8, PT ;  /* 0x0000000807007c0c */ /* 0x000fe2000bf05270 */
[----:B-1----:R-:W-:-:S05]  /*0a10*/  IMAD.WIDE R10, R13, 0x4, R10 ;  /* 0x000000040d0a7825 */ /* 0x002fca00078e020a */
[----:B------:R0:W-:Y:S07]  /*0a20*/  STG.E desc[UR6][R10.64], R9 ;  /* 0x000000090a007986 */ /* 0x0001ee000c101906 */
[----:B------:R-:W-:Y:S05]  /*0a30*/  @!P0 EXIT ;  /* 0x000000000000894d */ /* 0x000fea0003800000 */
[----:B------:R-:W-:Y:S05]  /*0a40*/  BRA `(.L_x_8) ;  /* 0xfffffff400c87947 */ /* 0x000fea000383ffff */
.L_x_0:
[C---:B------:R-:W-:Y:S01]  /*0a50*/  ISETP.GE.U32.AND P0, PT, R3.reuse, 0x8, PT ;  /* 0x000000080300780c */ /* 0x040fe20003f06070 */
[----:B------:R-:W-:Y:S01]  /*0a60*/  HFMA2 R2, -RZ, RZ, 0, 0 ;  /* 0x00000000ff027431 */ /* 0x000fe200000001ff */
[----:B------:R-:W-:-:S04]  /*0a70*/  LOP3.LUT R8, R3, 0x7, RZ, 0xc0, !PT ;  /* 0x0000000703087812 */ /* 0x000fc800078ec0ff */
[----:B------:R-:W-:-:S07]  /*0a80*/  ISETP.NE.AND P1, PT, R8, RZ, PT ;  /* 0x000000ff0800720c */ /* 0x000fce0003f25270 */
[----:B------:R-:W-:Y:S06]  /*0a90*/  @!P0 BRA `(.L_x_9) ;  /* 0x0000000000408947 */ /* 0x000fec0003800000 */
[----:B------:R-:W0:Y:S01]  /*0aa0*/  LDC.64 R6, c[0x0][0x390] ;  /* 0x0000e400ff067b82 */ /* 0x000e220000000a00 */
[----:B------:R-:W-:Y:S01]  /*0ab0*/  LOP3.LUT R2, R3, 0x7ffffff8, RZ, 0xc0, !PT ;  /* 0x7ffffff803027812 */ /* 0x000fe200078ec0ff */
[----:B------:R-:W-:-:S06]  /*0ac0*/  UMOV UR4, URZ ;  /* 0x000000ff00047c82 */ /* 0x000fcc0008000000 */
.L_x_10:
[----:B-1----:R-:W-:Y:S01]  /*0ad0*/  IMAD R5, R0, R3, UR4 ;  /* 0x0000000400057e24 */ /* 0x002fe2000f8e0203 */
[----:B------:R-:W-:-:S03]  /*0ae0*/  UIADD3 UR4, UPT, UPT, UR4, 0x8, URZ ;  /* 0x0000000804047890 */ /* 0x000fc6000fffe0ff */
[----:B0-----:R-:W-:-:S03]  /*0af0*/  IMAD.WIDE R4, R5, 0x4, R6 ;  /* 0x0000000405047825 */ /* 0x001fc600078e0206 */
[----:B------:R-:W-:Y:S02]  /*0b00*/  ISETP.NE.AND P0, PT, R2, UR4, PT ;  /* 0x0000000402007c0c */ /* 0x000fe4000bf05270 */
[----:B------:R1:W-:Y:S04]  /*0b10*/  STG.E desc[UR6][R4.64], RZ ;  /* 0x000000ff04007986 */ /* 0x0003e8000c101906 */
[----:B------:R1:W-:Y:S04]  /*0b20*/  STG.E desc[UR6][R4.64+0x4], RZ ;  /* 0x000004ff04007986 */ /* 0x0003e8000c101906 */
[----:B------:R1:W-:Y:S04]  /*0b30*/  STG.E desc[UR6][R4.64+0x8], RZ ;  /* 0x000008ff04007986 */ /* 0x0003e8000c101906 */
[----:B------:R1:W-:Y:S04]  /*0b40*/  STG.E desc[UR6][R4.64+0xc], RZ ;  /* 0x00000cff04007986 */ /* 0x0003e8000c101906 */
[----:B------:R1:W-:Y:S04]  /*0b50*/  STG.E desc[UR6][R4.64+0x10], RZ ;  /* 0x000010ff04007986 */ /* 0x0003e8000c101906 */
[----:B------:R1:W-:Y:S04]  /*0b60*/  STG.E desc[UR6][R4.64+0x14], RZ ;  /* 0x000014ff04007986 */ /* 0x0003e8000c101906 */
[----:B------:R1:W-:Y:S04]  /*0b70*/  STG.E desc[UR6][R4.64+0x18], RZ ;  /* 0x000018ff04007986 */ /* 0x0003e8000c101906 */
[----:B------:R1:W-:Y:S01]  /*0b80*/  STG.E desc[UR6][R4.64+0x1c], RZ ;  /* 0x00001cff04007986 */ /* 0x0003e2000c101906 */
[----:B------:R-:W-:Y:S05]  /*0b90*/  @P0 BRA `(.L_x_10) ;  /* 0xfffffffc00cc0947 */ /* 0x000fea000383ffff */
.L_x_9:
[----:B------:R-:W-:Y:S05]  /*0ba0*/  @!P1 EXIT ;  /* 0x000000000000994d */ /* 0x000fea0003800000 */
[----:B------:R-:W-:Y:S02]  /*0bb0*/  ISETP.GE.U32.AND P0, PT, R8, 0x4, PT ;  /* 0x000000040800780c */ /* 0x000fe40003f06070 */
[----:B------:R-:W-:-:S04]  /*0bc0*/  LOP3.LUT R6, R3, 0x3, RZ, 0xc0, !PT ;  /* 0x0000000303067812 */ /* 0x000fc800078ec0ff */
[----:B------:R-:W-:-:S07]  /*0bd0*/  ISETP.NE.AND P1, PT, R6, RZ, PT ;  /* 0x000000ff0600720c */ /* 0x000fce0003f25270 */
[----:B------:R-:W-:Y:S06]  /*0be0*/  @!P0 BRA `(.L_x_11) ;  /* 0x0000000000208947 */ /* 0x000fec0003800000 */
[----:B-1----:R-:W0:Y:S01]  /*0bf0*/  LDC.64 R4, c[0x0][0x390] ;  /* 0x0000e400ff047b82 */ /* 0x002e220000000a00 */
[----:B------:R-:W-:Y:S01]  /*0c00*/  IMAD R7, R0, R3, R2 ;  /* 0x0000000300077224 */ /* 0x000fe200078e0202 */
[----:B------:R-:W-:-:S03]  /*0c10*/  IADD3 R2, PT, PT, R2, 0x4, RZ ;  /* 0x0000000402027810 */ /* 0x000fc60007ffe0ff */
[----:B0-----:R-:W-:-:S05]  /*0c20*/  IMAD.WIDE R4, R7, 0x4, R4 ;  /* 0x0000000407047825 */ /* 0x001fca00078e0204 */
[----:B------:R0:W-:Y:S04]  /*0c30*/  STG.E desc[UR6][R4.64], RZ ;  /* 0x000000ff04007986 */ /* 0x0001e8000c101906 */
[----:B------:R0:W-:Y:S04]  /*0c40*/  STG.E desc[UR6][R4.64+0x4], RZ ;  /* 0x000004ff04007986 */ /* 0x0001e8000c101906 */
[----:B------:R0:W-:Y:S04]  /*0c50*/  STG.E desc[UR6][R4.64+0x8], RZ ;  /* 0x000008ff04007986 */ /* 0x0001e8000c101906 */
[----:B------:R0:W-:Y:S02]  /*0c60*/  STG.E desc[UR6][R4.64+0xc], RZ ;  /* 0x00000cff04007986 */ /* 0x0001e4000c101906 */
.L_x_11:
[----:B------:R-:W-:Y:S05]  /*0c70*/  @!P1 EXIT ;  /* 0x000000000000994d */ /* 0x000fea0003800000 */
[----:B------:R-:W-:Y:S02]  /*0c80*/  ISETP.NE.AND P0, PT, R6, 0x1, PT ;  /* 0x000000010600780c */ /* 0x000fe40003f05270 */
[----:B------:R-:W-:-:S04]  /*0c90*/  LOP3.LUT R6, R3, 0x1, RZ, 0xc0, !PT ;  /* 0x0000000103067812 */ /* 0x000fc800078ec0ff */
[----:B------:R-:W-:-:S07]  /*0ca0*/  ISETP.NE.U32.AND P1, PT, R6, 0x1, PT ;  /* 0x000000010600780c */ /* 0x000fce0003f25070 */
[----:B01----:R-:W0:Y:S01]  /*0cb0*/  @P0 LDC.64 R4, c[0x0][0x390] ;  /* 0x0000e400ff040b82 */ /* 0x003e220000000a00 */
[----:B------:R-:W-:-:S04]  /*0cc0*/  @P0 IMAD R7, R0, R3, R2 ;  /* 0x0000000300070224 */ /* 0x000fc800078e0202 */
[----:B0-----:R-:W-:-:S05]  /*0cd0*/  @P0 IMAD.WIDE R4, R7, 0x4, R4 ;  /* 0x0000000407040825 */ /* 0x001fca00078e0204 */
[----:B------:R0:W-:Y:S04]  /*0ce0*/  @P0 STG.E desc[UR6][R4.64], RZ ;  /* 0x000000ff04000986 */ /* 0x0001e8000c101906 */
[----:B------:R0:W-:Y:S01]  /*0cf0*/  @P0 STG.E desc[UR6][R4.64+0x4], RZ ;  /* 0x000004ff04000986 */ /* 0x0001e2000c101906 */
[----:B------:R-:W-:Y:S05]  /*0d00*/  @P1 EXIT ;  /* 0x000000000000194d */ /* 0x000fea0003800000 */
[----:B0-----:R-:W0:Y:S01]  /*0d10*/  LDC.64 R4, c[0x0][0x390] ;  /* 0x0000e400ff047b82 */ /* 0x001e220000000a00 */
[----:B------:R-:W-:-:S04]  /*0d20*/  @P0 VIADD R2, R2, 0x2 ;  /* 0x0000000202020836 */ /* 0x000fc80000000000 */
[----:B------:R-:W-:-:S04]  /*0d30*/  IMAD R3, R0, R3, R2 ;  /* 0x0000000300037224 */ /* 0x000fc800078e0202 */
[----:B0-----:R-:W-:-:S05]  /*0d40*/  IMAD.WIDE R2, R3, 0x4, R4 ;  /* 0x0000000403027825 */ /* 0x001fca00078e0204 */
[----:B------:R-:W-:Y:S01]  /*0d50*/  STG.E desc[UR6][R2.64], RZ ;  /* 0x000000ff02007986 */ /* 0x000fe2000c101906 */
[----:B------:R-:W-:Y:S05]  /*0d60*/  EXIT ;  /* 0x000000000000794d */ /* 0x000fea0003800000 */
        .weak           $__internal_0_$__cuda_sm20_sqrt_rn_f32_slowpath
        .type           $__internal_0_$__cuda_sm20_sqrt_rn_f32_slowpath,@function
        .size           $__internal_0_$__cuda_sm20_sqrt_rn_f32_slowpath,(.L_x_14 - $__internal_0_$__cuda_sm20_sqrt_rn_f32_slowpath)
$__internal_0_$__cuda_sm20_sqrt_rn_f32_slowpath:
[----:B------:R-:W-:-:S13]  /*0d70*/  LOP3.LUT P0, RZ, R21, 0x7fffffff, RZ, 0xc0, !PT ;  /* 0x7fffffff15ff7812 */ /* 0x000fda000780c0ff */
[----:B------:R-:W-:Y:S01]  /*0d80*/  @!P0 MOV R9, R21 ;  /* 0x0000001500098202 */ /* 0x000fe20000000f00 */
[----:B------:R-:W-:Y:S06]  /*0d90*/  @!P0 BRA `(.L_x_12) ;  /* 0x0000000000408947 */ /* 0x000fec0003800000 */
[----:B------:R-:W-:-:S13]  /*0da0*/  FSETP.GEU.FTZ.AND P0, PT, R21, RZ, PT ;  /* 0x000000ff1500720b */ /* 0x000fda0003f1e000 */
[----:B------:R-:W-:Y:S01]  /*0db0*/  @!P0 MOV R9, 0x7fffffff ;  /* 0x7fffffff00098802 */ /* 0x000fe20000000f00 */
[----:B------:R-:W-:Y:S06]  /*0dc0*/  @!P0 BRA `(.L_x_12) ;  /* 0x0000000000348947 */ /* 0x000fec0003800000 */
[----:B------:R-:W-:-:S13]  /*0dd0*/  FSETP.GTU.FTZ.AND P0, PT, |R21|, +INF , PT ;  /* 0x7f8000001500780b */ /* 0x000fda0003f1c200 */
[----:B------:R-:W-:Y:S01]  /*0de0*/  @P0 FADD.FTZ R9, R21, 1 ;  /* 0x3f80000015090421 */ /* 0x000fe20000010000 */
[----:B------:R-:W-:Y:S06]  /*0df0*/  @P0 BRA `(.L_x_12) ;  /* 0x0000000000280947 */ /* 0x000fec0003800000 */
[----:B------:R-:W-:-:S13]  /*0e00*/  FSETP.NEU.FTZ.AND P0, PT, |R21|, +INF , PT ;  /* 0x7f8000001500780b */ /* 0x000fda0003f1d200 */
[----:B------:R-:W-:-:S04]  /*0e10*/  @P0 FFMA R10, R21, 1.84467440737095516160e+19, RZ ;  /* 0x5f800000150a0823 */ /* 0x000fc800000000ff */
[----:B------:R-:W0:Y:S02]  /*0e20*/  @P0 MUFU.RSQ R9, R10 ;  /* 0x0000000a00090308 */ /* 0x000e240000001400 */
[----:B0-----:R-:W-:Y:S01]  /*0e30*/  @P0 FMUL.FTZ R11, R10, R9 ;  /* 0x000000090a0b0220 */ /* 0x001fe20000410000 */
[----:B------:R-:W-:Y:S01]  /*0e40*/  @P0 FMUL.FTZ R13, R9, 0.5 ;  /* 0x3f000000090d0820 */ /* 0x000fe20000410000 */
[----:B------:R-:W-:Y:S02]  /*0e50*/  @!P0 MOV R9, R21 ;  /* 0x0000001500098202 */ /* 0x000fe40000000f00 */
[----:B------:R-:W-:-:S04]  /*0e60*/  @P0 FADD.FTZ R12, -R11, -RZ ;  /* 0x800000ff0b0c0221 */ /* 0x000fc80000010100 */
[----:B------:R-:W-:-:S04]  /*0e70*/  @P0 FFMA R12, R11, R12, R10 ;  /* 0x0000000c0b0c0223 */ /* 0x000fc8000000000a */
[----:B------:R-:W-:-:S04]  /*0e80*/  @P0 FFMA R12, R12, R13, R11 ;  /* 0x0000000d0c0c0223 */ /* 0x000fc8000000000b */
[----:B------:R-:W-:-:S07]  /*0e90*/  @P0 FMUL.FTZ R9, R12, 2.3283064365386962891e-10 ;  /* 0x2f8000000c090820 */ /* 0x000fce0000410000 */
.L_x_12:
[----:B------:R-:W-:Y:S01]  /*0ea0*/  HFMA2 R11, -RZ, RZ, 0, 0 ;  /* 0x00000000ff0b7431 */ /* 0x000fe200000001ff */
[----:B------:R-:W-:-:S04]  /*0eb0*/  MOV R10, R14 ;  /* 0x0000000e000a7202 */ /* 0x000fc80000000f00 */
[----:B------:R-:W-:Y:S05]  /*0ec0*/  RET.REL.NODEC R10 `(_Z21compute_distances_gpuPfS_S_iii) ;  /* 0xfffffff00a4c7950 */ /* 0x000fea0003c3ffff */
.L_x_13:
[----:B------:R-:W-:-:S00]  /*0ed0*/  BRA `(.L_x_13) ;  /* 0xfffffffc00fc7947 */ /* 0x000fc0000383ffff */
[----:B------:R-:W-:-:S00]  /*0ee0*/  NOP ;  /* 0x0000000000007918 */ /* 0x000fc00000000000 */
        /* <DEDUP_REMOVED lines=9> */
.L_x_14:


//--------------------- .nv.global.init           --------------------------
	.section	.nv.global.init,"aw",@progbits
	.align	4
.nv.global.init:
	.type		mrg32k3aM1SubSeq,@object
	.size		mrg32k3aM1SubSeq,(mrg32k3aM2SubSeq - mrg32k3aM1SubSeq)
mrg32k3aM1SubSeq:
        /*0000*/ 	.byte	0x0b, 0xcc, 0xee, 0x04, 0x73, 0x29, 0x8b, 0x6f, 0xf6, 0x53, 0x03, 0xf6, 0x23, 0xf6, 0xea, 0xda
        /* <DEDUP_REMOVED lines=125> */
	.type		mrg32k3aM2SubSeq,@object
	.size		mrg32k3aM2SubSeq,(mrg32k3aM1 - mrg32k3aM2SubSeq)
mrg32k3aM2SubSeq:
        /* <DEDUP_REMOVED lines=126> */
	.type		mrg32k3aM1,@object
	.size		mrg32k3aM1,(mrg32k3aM1Seq - mrg32k3aM1)
mrg32k3aM1:
        /* <DEDUP_REMOVED lines=144> */
	.type		mrg32k3aM1Seq,@object
	.size		mrg32k3aM1Seq,(mrg32k3aM2 - mrg32k3aM1Seq)
mrg32k3aM1Seq:
        /* <DEDUP_REMOVED lines=144> */
	.type		mrg32k3aM2,@object
	.size		mrg32k3aM2,(mrg32k3aM2Seq - mrg32k3aM2)
mrg32k3aM2:
        /* <DEDUP_REMOVED lines=144> */
	.type		mrg32k3aM2Seq,@object
	.size		mrg32k3aM2Seq,(precalc_xorwow_matrix - mrg32k3aM2Seq)
mrg32k3aM2Seq:
        /* <DEDUP_REMOVED lines=144> */
	.type		precalc_xorwow_matrix,@object
	.size		precalc_xorwow_matrix,(precalc_xorwow_offset_matrix - precalc_xorwow_matrix)
precalc_xorwow_matrix:
        /* <DEDUP_REMOVED lines=6400> */
	.type		precalc_xorwow_offset_matrix,@object
	.size		precalc_xorwow_offset_matrix,(.L_1 - precalc_xorwow_offset_matrix)
precalc_xorwow_offset_matrix:
        /* <DEDUP_REMOVED lines=6400> */
.L_1:


//--------------------- .nv.shared.reserved.0     --------------------------
	.section	.nv.shared.reserved.0,"aw",@nobits
	.weak		__nv_reservedSMEM_offset_0_alias
	.size		__nv_reservedSMEM_offset_0_alias, 0, 64
	.other		__nv_reservedSMEM_offset_0_alias,@"STO_CUDA_RESERVED_SHARED STV_DEFAULT"
__nv_reservedSMEM_offset_0_alias:
	.zero		0
	.zero		64


//--------------------- .nv.constant0._Z21compute_distances_gpuPfS_S_iii --------------------------
	.section	.nv.constant0._Z21compute_distances_gpuPfS_S_iii,"a",@progbits
	.sectionflags	@""
	.align	4
.nv.constant0._Z21compute_distances_gpuPfS_S_iii:
	.zero		932


//--------------------- SYMBOLS --------------------------

	.type		.nv.reservedSmem.offset0,@object
	.size		.nv.reservedSmem.offset0,0x4
